	.headerflags	@"EF_CUDA_TEXMODE_UNIFIED EF_CUDA_64BIT_ADDRESS EF_CUDA_ACCELERATORS EF_CUDA_SM90 EF_CUDA_VIRTUAL_SM(EF_CUDA_SM90)"
	.elftype	@"ET_EXEC"


//--------------------- .nv.info                  --------------------------
	.section	.nv.info,"",@"SHT_CUDA_INFO"
	.align	4


	//----- nvinfo : EIATTR_REGCOUNT
	.align		4
        /*0000*/ 	.byte	0x04, 0x2f
        /*0002*/ 	.short	(.L_1 - .L_0)
	.align		4
.L_0:
        /*0004*/ 	.word	index@(triton_poi_fused_convolution_relu_threshold_backward_28)
        /*0008*/ 	.word	0x0000000c


	//----- nvinfo : EIATTR_MIN_STACK_SIZE
	.align		4
.L_1:
        /*000c*/ 	.byte	0x04, 0x12
        /*000e*/ 	.short	(.L_3 - .L_2)
	.align		4
.L_2:
        /*0010*/ 	.word	index@(triton_poi_fused_convolution_relu_threshold_backward_28)
        /*0014*/ 	.word	0x00000000


	//----- nvinfo : EIATTR_FRAME_SIZE
	.align		4
.L_3:
        /*0018*/ 	.byte	0x04, 0x11
        /*001a*/ 	.short	(.L_5 - .L_4)
	.align		4
.L_4:
        /*001c*/ 	.word	index@(triton_poi_fused_convolution_relu_threshold_backward_28)
        /*0020*/ 	.word	0x00000000


	//----- nvinfo : EIATTR_MIN_STACK_SIZE
	.align		4
.L_5:
        /*0024*/ 	.byte	0x04, 0x12
        /*0026*/ 	.short	(.L_7 - .L_6)
	.align		4
.L_6:
        /*0028*/ 	.word	index@(triton_poi_fused_convolution_relu_threshold_backward_28)
        /*002c*/ 	.word	0x00000000
.L_7:


//--------------------- .nv.info.triton_poi_fused_convolution_relu_threshold_backward_28 --------------------------
	.section	.nv.info.triton_poi_fused_convolution_relu_threshold_backward_28,"",@"SHT_CUDA_INFO"
	.sectionflags	@""
	.align	4


	//----- nvinfo : EIATTR_CUDA_API_VERSION
	.align		4
        /*0000*/ 	.byte	0x04, 0x37
        /*0002*/ 	.short	(.L_9 - .L_8)
.L_8:
        /*0004*/ 	.word	0x0000007c


	//----- nvinfo : EIATTR_KPARAM_INFO
	.align		4
.L_9:
        /*0008*/ 	.byte	0x04, 0x17
        /*000a*/ 	.short	(.L_11 - .L_10)
.L_10:
        /*000c*/ 	.word	0x00000000
        /*0010*/ 	.short	0x0003
        /*0012*/ 	.short	0x0018
        /*0014*/ 	.byte	0x00, 0xf0, 0x11, 0x00


	//----- nvinfo : EIATTR_KPARAM_INFO
	.align		4
.L_11:
        /*0018*/ 	.byte	0x04, 0x17
        /*001a*/ 	.short	(.L_13 - .L_12)
.L_12:
        /*001c*/ 	.word	0x00000000
        /*0020*/ 	.short	0x0002
        /*0022*/ 	.short	0x0010
        /*0024*/ 	.byte	0x00, 0xf4, 0x21, 0x00


	//----- nvinfo : EIATTR_KPARAM_INFO
	.align		4
.L_13:
        /*0028*/ 	.byte	0x04, 0x17
        /*002a*/ 	.short	(.L_15 - .L_14)
.L_14:
        /*002c*/ 	.word	0x00000000
        /*0030*/ 	.short	0x0001
        /*0032*/ 	.short	0x0008
        /*0034*/ 	.byte	0x00, 0xf4, 0x21, 0x00


	//----- nvinfo : EIATTR_KPARAM_INFO
	.align		4
.L_15:
        /*0038*/ 	.byte	0x04, 0x17
        /*003a*/ 	.short	(.L_17 - .L_16)
.L_16:
        /*003c*/ 	.word	0x00000000
        /*0040*/ 	.short	0x0000
        /*0042*/ 	.short	0x0000
        /*0044*/ 	.byte	0x00, 0xf4, 0x21, 0x00


	//----- nvinfo : EIATTR_SPARSE_MMA_MASK
	.align		4
.L_17:
        /*0048*/ 	.byte	0x03, 0x50
        /*004a*/ 	.short	0x0000


	//----- nvinfo : EIATTR_MAXREG_COUNT
	.align		4
        /*004c*/ 	.byte	0x03, 0x1b
        /*004e*/ 	.short	0x00ff


	//----- nvinfo : EIATTR_EXIT_INSTR_OFFSETS
	.align		4
        /*0050*/ 	.byte	0x04, 0x1c
        /*0052*/ 	.short	(.L_19 - .L_18)


	//   ....[0]....
.L_18:
        /*0054*/ 	.word	0x00000230


	//----- nvinfo : EIATTR_REQNTID
	.align		4
.L_19:
        /*0058*/ 	.byte	0x04, 0x10
        /*005a*/ 	.short	(.L_21 - .L_20)
.L_20:
        /*005c*/ 	.word	0x00000080
        /*0060*/ 	.word	0x00000001
        /*0064*/ 	.word	0x00000001


	//----- nvinfo : EIATTR_CBANK_PARAM_SIZE
	.align		4
.L_21:
        /*0068*/ 	.byte	0x03, 0x19
        /*006a*/ 	.short	0x001c


	//----- nvinfo : EIATTR_PARAM_CBANK
	.align		4
        /*006c*/ 	.byte	0x04, 0x0a
        /*006e*/ 	.short	(.L_23 - .L_22)
	.align		4
.L_22:
        /*0070*/ 	.word	index@(.nv.constant0.triton_poi_fused_convolution_relu_threshold_backward_28)
        /*0074*/ 	.short	0x0210
        /*0076*/ 	.short	0x001c


	//----- nvinfo : EIATTR_SW_WAR
	.align		4
.L_23:
        /*0078*/ 	.byte	0x04, 0x36
        /*007a*/ 	.short	(.L_25 - .L_24)
.L_24:
        /*007c*/ 	.word	0x00000008
.L_25:


//--------------------- .nv.callgraph             --------------------------
	.section	.nv.callgraph,"",@"SHT_CUDA_CALLGRAPH"
	.align	4
	.sectionentsize	8
	.align		4
        /*0000*/ 	.word	0x00000000
	.align		4
        /*0004*/ 	.word	0xffffffff
	.align		4
        /*0008*/ 	.word	0x00000000
	.align		4
        /*000c*/ 	.word	0xfffffffe
	.align		4
        /*0010*/ 	.word	0x00000000
	.align		4
        /*0014*/ 	.word	0xfffffffd
	.align		4
        /*0018*/ 	.word	0x00000000
	.align		4
        /*001c*/ 	.word	0xfffffffc


//--------------------- .text.triton_poi_fused_convolution_relu_threshold_backward_28 --------------------------
	.section	.text.triton_poi_fused_convolution_relu_threshold_backward_28,"ax",@progbits
	.align	128
        .global         triton_poi_fused_convolution_relu_threshold_backward_28
        .type           triton_poi_fused_convolution_relu_threshold_backward_28,@function
        .size           triton_poi_fused_convolution_relu_threshold_backward_28,(.L_x_1 - triton_poi_fused_convolution_relu_threshold_backward_28)
        .other          triton_poi_fused_convolution_relu_threshold_backward_28,@"STO_CUDA_ENTRY STV_DEFAULT"
triton_poi_fused_convolution_relu_threshold_backward_28:
.text.triton_poi_fused_convolution_relu_threshold_backward_28:
[----:B------:R-:W-:Y:S01]  /*0000*/  LDC R1, c[0x0][0x28] ;  /* 0x00000a00ff017b82 */ /* 0x000fe20000000800 */
[----:B------:R-:W1:Y:S07]  /*0010*/  S2R R0, SR_TID.X ;  /* 0x0000000000007919 */ /* 0x000e6e0000002100 */
[----:B------:R-:W2:Y:S01]  /*0020*/  LDC.64 R2, c[0x0][0x210] ;  /* 0x00008400ff027b82 */ /* 0x000ea20000000a00 */
[----:B------:R-:W-:Y:S01]  /*0030*/  ULDC.64 UR4, c[0x0][0x208] ;  /* 0x0000820000047ab9 */ /* 0x000fe20000000a00 */
[----:B------:R-:W-:Y:S01]  /*0040*/  ULDC.64 UR6, c[0x0][0x220] ;  /* 0x0000880000067ab9 */ /* 0x000fe20000000a00 */
[----:B------:R-:W3:Y:S05]  /*0050*/  S2R R7, SR_CTAID.X ;  /* 0x0000000000077919 */ /* 0x000eea0000002500 */
[----:B------:R-:W4:Y:S01]  /*0060*/  LDC.64 R4, c[0x0][0x218] ;  /* 0x00008600ff047b82 */ /* 0x000f220000000a00 */
[----:B-1----:R-:W-:Y:S01]  /*0070*/  IMAD.SHL.U32 R0, R0, 0x2, RZ ;  /* 0x0000000200007824 */ /* 0x002fe200078e00ff */
[----:B---3--:R-:W-:-:S04]  /*0080*/  SHF.R.S32.HI R6, RZ, 0x17, R7 ;  /* 0x00000017ff067819 */ /* 0x008fc80000011407 */
[----:B------:R-:W-:Y:S02]  /*0090*/  LOP3.LUT R0, R0, 0xfe, RZ, 0xc0, !PT ;  /* 0x000000fe00007812 */ /* 0x000fe400078ec0ff */
[----:B------:R-:W-:-:S03]  /*00a0*/  SGXT R6, R6, 0x1 ;  /* 0x000000010606781a */ /* 0x000fc60000000200 */
[----:B------:R-:W-:-:S04]  /*00b0*/  IMAD R7, R7, 0x100, R0 ;  /* 0x0000010007077824 */ /* 0x000fc800078e0200 */
[----:B--2---:R-:W-:Y:S01]  /*00c0*/  IMAD.WIDE R2, R7, 0x4, R2 ;  /* 0x0000000407027825 */ /* 0x004fe200078e0202 */
[----:B------:R-:W-:-:S04]  /*00d0*/  LEA.HI R6, R6, R7, RZ, 0x8 ;  /* 0x0000000706067211 */ /* 0x000fc800078f40ff */
[----:B------:R-:W-:Y:S01]  /*00e0*/  SHF.R.S32.HI R6, RZ, 0x8, R6 ;  /* 0x00000008ff067819 */ /* 0x000fe20000011406 */
[----:B------:R-:W2:Y:S03]  /*00f0*/  LDG.E.64 R2, desc[UR4][R2.64] ;  /* 0x0000000402027981 */ /* 0x000ea6000c1e1b00 */
[----:B------:R-:W-:-:S04]  /*0100*/  LEA.HI R0, R6, R6, RZ, 0x6 ;  /* 0x0000000606007211 */ /* 0x000fc800078f30ff */
[----:B------:R-:W-:-:S05]  /*0110*/  LOP3.LUT R9, R0, 0xffffffc0, RZ, 0xc0, !PT ;  /* 0xffffffc000097812 */ /* 0x000fca00078ec0ff */
[----:B------:R-:W-:-:S04]  /*0120*/  IMAD.IADD R9, R6, 0x1, -R9 ;  /* 0x0000000106097824 */ /* 0x000fc800078e0a09 */
[----:B----4-:R-:W-:-:S06]  /*0130*/  IMAD.WIDE R4, R9, 0x4, R4 ;  /* 0x0000000409047825 */ /* 0x010fcc00078e0204 */
[----:B------:R-:W2:Y:S02]  /*0140*/  LDG.E.EL R4, desc[UR4][R4.64] ;  /* 0x0000000404047981 */ /* 0x000ea4000c2e1900 */
[C-C-:B--2---:R-:W-:Y:S01]  /*0150*/  FADD R0, R2.reuse, R4.reuse ;  /* 0x0000000402007221 */ /* 0x144fe20000000000 */
[C---:B------:R-:W-:Y:S01]  /*0160*/  FADD R6, R3.reuse, R4 ;  /* 0x0000000403067221 */ /* 0x040fe20000000000 */
[-C--:B------:R-:W-:Y:S02]  /*0170*/  FSETP.GEU.AND P1, PT, R2, -R4.reuse, PT ;  /* 0x800000040200720b */ /* 0x080fe40003f2e000 */
[----:B------:R-:W-:Y:S02]  /*0180*/  FSETP.GEU.AND P0, PT, R3, -R4, PT ;  /* 0x800000040300720b */ /* 0x000fe40003f0e000 */
[----:B------:R-:W-:Y:S02]  /*0190*/  FSEL R0, R0, RZ, P1 ;  /* 0x000000ff00007208 */ /* 0x000fe40000800000 */
[----:B------:R-:W-:-:S02]  /*01a0*/  FSEL R6, R6, RZ, P0 ;  /* 0x000000ff06067208 */ /* 0x000fc40000000000 */
[----:B------:R-:W-:Y:S02]  /*01b0*/  FSETP.GTU.AND P1, PT, R0, RZ, PT ;  /* 0x000000ff0000720b */ /* 0x000fe40003f2c000 */
[----:B------:R-:W-:Y:S02]  /*01c0*/  FSETP.GTU.AND P0, PT, R6, RZ, PT ;  /* 0x000000ff0600720b */ /* 0x000fe40003f0c000 */
[----:B------:R-:W-:Y:S02]  /*01d0*/  SEL R0, RZ, 0x1, P1 ;  /* 0x00000001ff007807 */ /* 0x000fe40000800000 */
[----:B------:R-:W-:Y:S02]  /*01e0*/  SEL R5, RZ, 0x100, P0 ;  /* 0x00000100ff057807 */ /* 0x000fe40000000000 */
[----:B------:R-:W-:-:S03]  /*01f0*/  IADD3 R2, P2, R7, UR6, RZ ;  /* 0x0000000607027c10 */ /* 0x000fc6000ff5e0ff */
[----:B------:R-:W-:Y:S01]  /*0200*/  IMAD.IADD R5, R0, 0x1, R5 ;  /* 0x0000000100057824 */ /* 0x000fe200078e0205 */
[----:B------:R-:W-:-:S05]  /*0210*/  LEA.HI.X.SX32 R3, R7, UR7, 0x1, P2 ;  /* 0x0000000707037c11 */ /* 0x000fca00090f0eff */
[----:B------:R-:W-:Y:S01]  /*0220*/  STG.E.U16 desc[UR4][R2.64], R5 ;  /* 0x0000000502007986 */ /* 0x000fe2000c101504 */
[----:B------:R-:W-:Y:S05]  /*0230*/  EXIT ;  /* 0x000000000000794d */ /* 0x000fea0003800000 */
.L_x_0:
[----:B------:R-:W-:-:S00]  /*0240*/  BRA `(.L_x_0) ;  /* 0xfffffffc00fc7947 */ /* 0x000fc0000383ffff */
[----:B------:R-:W-:-:S00]  /*0250*/  NOP ;  /* 0x0000000000007918 */ /* 0x000fc00000000000 */
        /* <DEDUP_REMOVED lines=10> */
.L_x_1:


//--------------------- .nv.constant0.triton_poi_fused_convolution_relu_threshold_backward_28 --------------------------
	.section	.nv.constant0.triton_poi_fused_convolution_relu_threshold_backward_28,"a",@progbits
	.sectionflags	@""
	.align	4
.nv.constant0.triton_poi_fused_convolution_relu_threshold_backward_28:
	.zero		556
